	.headerflags	@"EF_CUDA_TEXMODE_UNIFIED EF_CUDA_64BIT_ADDRESS EF_CUDA_ACCELERATORS EF_CUDA_SM90 EF_CUDA_VIRTUAL_SM(EF_CUDA_SM90)"
	.elftype	@"ET_EXEC"


//--------------------- .nv.info                  --------------------------
	.section	.nv.info,"",@"SHT_CUDA_INFO"
	.align	4


	//----- nvinfo : EIATTR_REGCOUNT
	.align		4
        /*0000*/ 	.byte	0x04, 0x2f
        /*0002*/ 	.short	(.L_3 - .L_2)
	.align		4
.L_2:
        /*0004*/ 	.word	index@(triton_poi_fused__native_batch_norm_legit_no_training_relu_24)
        /*0008*/ 	.word	0x00000020


	//----- nvinfo : EIATTR_MIN_STACK_SIZE
	.align		4
.L_3:
        /*000c*/ 	.byte	0x04, 0x12
        /*000e*/ 	.short	(.L_5 - .L_4)
	.align		4
.L_4:
        /*0010*/ 	.word	index@(triton_poi_fused__native_batch_norm_legit_no_training_relu_24)
        /*0014*/ 	.word	0x00000000


	//----- nvinfo : EIATTR_FRAME_SIZE
	.align		4
.L_5:
        /*0018*/ 	.byte	0x04, 0x11
        /*001a*/ 	.short	(.L_7 - .L_6)
	.align		4
.L_6:
        /*001c*/ 	.word	index@(triton_poi_fused__native_batch_norm_legit_no_training_relu_24)
        /*0020*/ 	.word	0x00000000


	//----- nvinfo : EIATTR_MIN_STACK_SIZE
	.align		4
.L_7:
        /*0024*/ 	.byte	0x04, 0x12
        /*0026*/ 	.short	(.L_9 - .L_8)
	.align		4
.L_8:
        /*0028*/ 	.word	index@(triton_poi_fused__native_batch_norm_legit_no_training_relu_24)
        /*002c*/ 	.word	0x00000000
.L_9:


//--------------------- .nv.info.triton_poi_fused__native_batch_norm_legit_no_training_relu_24 --------------------------
	.section	.nv.info.triton_poi_fused__native_batch_norm_legit_no_training_relu_24,"",@"SHT_CUDA_INFO"
	.sectionflags	@""
	.align	4


	//----- nvinfo : EIATTR_CUDA_API_VERSION
	.align		4
        /*0000*/ 	.byte	0x04, 0x37
        /*0002*/ 	.short	(.L_11 - .L_10)
.L_10:
        /*0004*/ 	.word	0x0000007c


	//----- nvinfo : EIATTR_KPARAM_INFO
	.align		4
.L_11:
        /*0008*/ 	.byte	0x04, 0x17
        /*000a*/ 	.short	(.L_13 - .L_12)
.L_12:
        /*000c*/ 	.word	0x00000000
        /*0010*/ 	.short	0x0007
        /*0012*/ 	.short	0x0034
        /*0014*/ 	.byte	0x00, 0xf0, 0x11, 0x00


	//----- nvinfo : EIATTR_KPARAM_INFO
	.align		4
.L_13:
        /*0018*/ 	.byte	0x04, 0x17
        /*001a*/ 	.short	(.L_15 - .L_14)
.L_14:
        /*001c*/ 	.word	0x00000000
        /*0020*/ 	.short	0x0006
        /*0022*/ 	.short	0x0030
        /*0024*/ 	.byte	0x00, 0xf0, 0x11, 0x00


	//----- nvinfo : EIATTR_KPARAM_INFO
	.align		4
.L_15:
        /*0028*/ 	.byte	0x04, 0x17
        /*002a*/ 	.short	(.L_17 - .L_16)
.L_16:
        /*002c*/ 	.word	0x00000000
        /*0030*/ 	.short	0x0005
        /*0032*/ 	.short	0x0028
        /*0034*/ 	.byte	0x00, 0xf4, 0x21, 0x00


	//----- nvinfo : EIATTR_KPARAM_INFO
	.align		4
.L_17:
        /*0038*/ 	.byte	0x04, 0x17
        /*003a*/ 	.short	(.L_19 - .L_18)
.L_18:
        /*003c*/ 	.word	0x00000000
        /*0040*/ 	.short	0x0004
        /*0042*/ 	.short	0x0020
        /*0044*/ 	.byte	0x00, 0xf4, 0x21, 0x00


	//----- nvinfo : EIATTR_KPARAM_INFO
	.align		4
.L_19:
        /*0048*/ 	.byte	0x04, 0x17
        /*004a*/ 	.short	(.L_21 - .L_20)
.L_20:
        /*004c*/ 	.word	0x00000000
        /*0050*/ 	.short	0x0003
        /*0052*/ 	.short	0x0018
        /*0054*/ 	.byte	0x00, 0xf4, 0x21, 0x00


	//----- nvinfo : EIATTR_KPARAM_INFO
	.align		4
.L_21:
        /*0058*/ 	.byte	0x04, 0x17
        /*005a*/ 	.short	(.L_23 - .L_22)
.L_22:
        /*005c*/ 	.word	0x00000000
        /*0060*/ 	.short	0x0002
        /*0062*/ 	.short	0x0010
        /*0064*/ 	.byte	0x00, 0xf4, 0x21, 0x00


	//----- nvinfo : EIATTR_KPARAM_INFO
	.align		4
.L_23:
        /*0068*/ 	.byte	0x04, 0x17
        /*006a*/ 	.short	(.L_25 - .L_24)
.L_24:
        /*006c*/ 	.word	0x00000000
        /*0070*/ 	.short	0x0001
        /*0072*/ 	.short	0x0008
        /*0074*/ 	.byte	0x00, 0xf4, 0x21, 0x00


	//----- nvinfo : EIATTR_KPARAM_INFO
	.align		4
.L_25:
        /*0078*/ 	.byte	0x04, 0x17
        /*007a*/ 	.short	(.L_27 - .L_26)
.L_26:
        /*007c*/ 	.word	0x00000000
        /*0080*/ 	.short	0x0000
        /*0082*/ 	.short	0x0000
        /*0084*/ 	.byte	0x00, 0xf4, 0x21, 0x00


	//----- nvinfo : EIATTR_SPARSE_MMA_MASK
	.align		4
.L_27:
        /*0088*/ 	.byte	0x03, 0x50
        /*008a*/ 	.short	0x0000


	//----- nvinfo : EIATTR_MAXREG_COUNT
	.align		4
        /*008c*/ 	.byte	0x03, 0x1b
        /*008e*/ 	.short	0x00ff


	//----- nvinfo : EIATTR_EXIT_INSTR_OFFSETS
	.align		4
        /*0090*/ 	.byte	0x04, 0x1c
        /*0092*/ 	.short	(.L_29 - .L_28)


	//   ....[0]....
.L_28:
        /*0094*/ 	.word	0x00000ad0


	//   ....[1]....
        /*0098*/ 	.word	0x00000b60


	//----- nvinfo : EIATTR_REQNTID
	.align		4
.L_29:
        /*009c*/ 	.byte	0x04, 0x10
        /*009e*/ 	.short	(.L_31 - .L_30)
.L_30:
        /*00a0*/ 	.word	0x00000080
        /*00a4*/ 	.word	0x00000001
        /*00a8*/ 	.word	0x00000001


	//----- nvinfo : EIATTR_CBANK_PARAM_SIZE
	.align		4
.L_31:
        /*00ac*/ 	.byte	0x03, 0x19
        /*00ae*/ 	.short	0x0038


	//----- nvinfo : EIATTR_PARAM_CBANK
	.align		4
        /*00b0*/ 	.byte	0x04, 0x0a
        /*00b2*/ 	.short	(.L_33 - .L_32)
	.align		4
.L_32:
        /*00b4*/ 	.word	index@(.nv.constant0.triton_poi_fused__native_batch_norm_legit_no_training_relu_24)
        /*00b8*/ 	.short	0x0210
        /*00ba*/ 	.short	0x0038


	//----- nvinfo : EIATTR_SW_WAR
	.align		4
.L_33:
        /*00bc*/ 	.byte	0x04, 0x36
        /*00be*/ 	.short	(.L_35 - .L_34)
.L_34:
        /*00c0*/ 	.word	0x00000008
.L_35:


//--------------------- .nv.callgraph             --------------------------
	.section	.nv.callgraph,"",@"SHT_CUDA_CALLGRAPH"
	.align	4
	.sectionentsize	8
	.align		4
        /*0000*/ 	.word	0x00000000
	.align		4
        /*0004*/ 	.word	0xffffffff
	.align		4
        /*0008*/ 	.word	0x00000000
	.align		4
        /*000c*/ 	.word	0xfffffffe
	.align		4
        /*0010*/ 	.word	0x00000000
	.align		4
        /*0014*/ 	.word	0xfffffffd
	.align		4
        /*0018*/ 	.word	0x00000000
	.align		4
        /*001c*/ 	.word	0xfffffffc


//--------------------- .nv.constant4             --------------------------
	.section	.nv.constant4,"a",@progbits
	.align	8
	.align		8
.nv.constant4:
        /*0000*/ 	.dword	_$_str
	.align		8
        /*0008*/ 	.dword	_$_str_$_2


//--------------------- .text.triton_poi_fused__native_batch_norm_legit_no_training_relu_24 --------------------------
	.section	.text.triton_poi_fused__native_batch_norm_legit_no_training_relu_24,"ax",@progbits
	.sectionflags	@"SHF_BARRIERS=1"
	.align	128
        .global         triton_poi_fused__native_batch_norm_legit_no_training_relu_24
        .type           triton_poi_fused__native_batch_norm_legit_no_training_relu_24,@function
        .size           triton_poi_fused__native_batch_norm_legit_no_training_relu_24,(.L_x_1 - triton_poi_fused__native_batch_norm_legit_no_training_relu_24)
        .other          triton_poi_fused__native_batch_norm_legit_no_training_relu_24,@"STO_CUDA_ENTRY STV_DEFAULT"
triton_poi_fused__native_batch_norm_legit_no_training_relu_24:
.text.triton_poi_fused__native_batch_norm_legit_no_training_relu_24:
[----:B------:R-:W0:Y:S01]  /*0000*/  LDC R1, c[0x0][0x28] ;  /* 0x00000a00ff017b82 */ /* 0x000e220000000800 */
[----:B------:R-:W1:Y:S07]  /*0010*/  S2R R2, SR_CTAID.Y ;  /* 0x0000000000027919 */ /* 0x000e6e0000002600 */
[----:B------:R-:W2:Y:S01]  /*0020*/  LDC.64 R26, c[0x0][0x210] ;  /* 0x00008400ff1a7b82 */ /* 0x000ea20000000a00 */
[----:B------:R-:W-:Y:S02]  /*0030*/  CS2R R8, SRZ ;  /* 0x0000000000087805 */ /* 0x000fe4000001ff00 */
[----:B------:R-:W-:Y:S01]  /*0040*/  CS2R R10, SRZ ;  /* 0x00000000000a7805 */ /* 0x000fe2000001ff00 */
[----:B------:R-:W3:Y:S01]  /*0050*/  S2R R3, SR_TID.X ;  /* 0x0000000000037919 */ /* 0x000ee20000002100 */
[----:B------:R-:W-:Y:S01]  /*0060*/  ULDC.64 UR6, c[0x0][0x208] ;  /* 0x0000820000067ab9 */ /* 0x000fe20000000a00 */
[----:B------:R-:W4:Y:S02]  /*0070*/  S2R R5, SR_CTAID.X ;  /* 0x0000000000057919 */ /* 0x000f240000002500 */
[----:B------:R-:W5:Y:S08]  /*0080*/  LDC.64 R16, c[0x0][0x220] ;  /* 0x00008800ff107b82 */ /* 0x000f700000000a00 */
[----:B------:R-:W2:Y:S08]  /*0090*/  LDC.64 R12, c[0x0][0x218] ;  /* 0x00008600ff0c7b82 */ /* 0x000eb00000000a00 */
[----:B------:R-:W2:Y:S01]  /*00a0*/  LDC.64 R20, c[0x0][0x228] ;  /* 0x00008a00ff147b82 */ /* 0x000ea20000000a00 */
[----:B-1----:R-:W-:Y:S01]  /*00b0*/  IMAD.SHL.U32 R0, R2, 0x20, RZ ;  /* 0x0000002002007824 */ /* 0x002fe200078e00ff */
[----:B------:R-:W-:-:S06]  /*00c0*/  SHF.R.S32.HI R2, RZ, 0x1a, R2 ;  /* 0x0000001aff027819 */ /* 0x000fcc0000011402 */
[----:B------:R-:W1:Y:S01]  /*00d0*/  LDC.64 R24, c[0x0][0x230] ;  /* 0x00008c00ff187b82 */ /* 0x000e620000000a00 */
[----:B---3--:R-:W-:Y:S01]  /*00e0*/  IMAD.SHL.U32 R29, R3, 0x4, RZ ;  /* 0x00000004031d7824 */ /* 0x008fe200078e00ff */
[----:B------:R-:W-:Y:S02]  /*00f0*/  SGXT R2, R2, 0x1 ;  /* 0x000000010202781a */ /* 0x000fe40000000200 */
[----:B------:R-:W-:Y:S02]  /*0100*/  SHF.R.U32.HI R3, RZ, 0x3, R3 ;  /* 0x00000003ff037819 */ /* 0x000fe40000011603 */
[----:B------:R-:W-:Y:S02]  /*0110*/  LOP3.LUT R23, R0, 0x1c, R29, 0xf8, !PT ;  /* 0x0000001c00177812 */ /* 0x000fe400078ef81d */
[----:B------:R-:W-:Y:S02]  /*0120*/  SGXT.U32 R3, R3, 0x4 ;  /* 0x000000040303781a */ /* 0x000fe40000000000 */
[----:B------:R-:W-:-:S04]  /*0130*/  LEA.HI R2, R2, R23, RZ, 0xa ;  /* 0x0000001702027211 */ /* 0x000fc800078f50ff */
[----:B------:R-:W-:-:S05]  /*0140*/  LOP3.LUT R4, R2, 0xfffffc00, RZ, 0xc0, !PT ;  /* 0xfffffc0002047812 */ /* 0x000fca00078ec0ff */
[----:B------:R-:W-:Y:S02]  /*0150*/  IMAD.IADD R23, R23, 0x1, -R4 ;  /* 0x0000000117177824 */ /* 0x000fe400078e0a04 */
[----:B------:R-:W-:Y:S02]  /*0160*/  IMAD.SHL.U32 R4, R2, 0x100, RZ ;  /* 0x0000010002047824 */ /* 0x000fe400078e00ff */
[----:B----4-:R-:W-:Y:S02]  /*0170*/  IMAD.SHL.U32 R2, R5, 0x20, RZ ;  /* 0x0000002005027824 */ /* 0x010fe400078e00ff */
[C---:B-----5:R-:W-:Y:S01]  /*0180*/  IMAD.WIDE R16, R23.reuse, 0x4, R16 ;  /* 0x0000000417107825 */ /* 0x060fe200078e0210 */
[----:B------:R-:W-:Y:S02]  /*0190*/  LOP3.LUT R6, R4, 0xfffc0000, RZ, 0xc0, !PT ;  /* 0xfffc000004067812 */ /* 0x000fe400078ec0ff */
[----:B------:R-:W-:Y:S01]  /*01a0*/  LOP3.LUT R4, R2, R3, RZ, 0xfc, !PT ;  /* 0x0000000302047212 */ /* 0x000fe200078efcff */
[C---:B0-2---:R-:W-:Y:S01]  /*01b0*/  IMAD.WIDE R12, R23.reuse, 0x4, R12 ;  /* 0x00000004170c7825 */ /* 0x045fe200078e020c */
[----:B------:R-:W-:Y:S01]  /*01c0*/  LOP3.LUT R5, R2, 0x10, R3, 0xfe, !PT ;  /* 0x0000001002057812 */ /* 0x000fe200078efe03 */
[----:B------:R-:W2:Y:S01]  /*01d0*/  LDG.E.EL.128 R16, desc[UR6][R16.64] ;  /* 0x0000000610107981 */ /* 0x000ea2000c2e1d00 */
[----:B------:R-:W-:Y:S01]  /*01e0*/  ISETP.GE.AND P0, PT, R4, 0x100, PT ;  /* 0x000001000400780c */ /* 0x000fe20003f06270 */
[----:B------:R-:W-:Y:S01]  /*01f0*/  IMAD.IADD R6, R23, 0x1, R6 ;  /* 0x0000000117067824 */ /* 0x000fe200078e0206 */
[----:B------:R-:W-:-:S03]  /*0200*/  ISETP.GE.AND P1, PT, R5, 0x100, PT ;  /* 0x000001000500780c */ /* 0x000fc60003f26270 */
[--C-:B------:R-:W-:Y:S02]  /*0210*/  IMAD R15, R4, 0x400, R6.reuse ;  /* 0x00000400040f7824 */ /* 0x100fe400078e0206 */
[----:B------:R-:W-:Y:S01]  /*0220*/  IMAD R7, R5, 0x400, R6 ;  /* 0x0000040005077824 */ /* 0x000fe200078e0206 */
[----:B------:R-:W-:Y:S01]  /*0230*/  CS2R R4, SRZ ;  /* 0x0000000000047805 */ /* 0x000fe2000001ff00 */
[----:B------:R-:W-:-:S04]  /*0240*/  IMAD.WIDE R14, R15, 0x4, R26 ;  /* 0x000000040f0e7825 */ /* 0x000fc800078e021a */
[----:B------:R-:W-:Y:S01]  /*0250*/  IMAD.WIDE R26, R7, 0x4, R26 ;  /* 0x00000004071a7825 */ /* 0x000fe200078e021a */
[----:B------:R-:W-:-:S04]  /*0260*/  CS2R R6, SRZ ;  /* 0x0000000000067805 */ /* 0x000fc8000001ff00 */
[----:B------:R-:W3:Y:S04]  /*0270*/  @!P1 LDG.E.EL.128 R8, desc[UR6][R26.64] ;  /* 0x000000061a089981 */ /* 0x000ee8000c2e1d00 */
[----:B------:R-:W4:Y:S04]  /*0280*/  @!P0 LDG.E.EL.128 R4, desc[UR6][R14.64] ;  /* 0x000000060e048981 */ /* 0x000f28000c2e1d00 */
[----:B------:R-:W4:Y:S01]  /*0290*/  LDG.E.EL.128 R12, desc[UR6][R12.64] ;  /* 0x000000060c0c7981 */ /* 0x000f22000c2e1d00 */
[----:B------:R-:W-:-:S04]  /*02a0*/  IMAD.WIDE R20, R23, 0x4, R20 ;  /* 0x0000000417147825 */ /* 0x000fc800078e0214 */
[----:B-1----:R-:W-:Y:S02]  /*02b0*/  IMAD.WIDE R24, R23, 0x4, R24 ;  /* 0x0000000417187825 */ /* 0x002fe400078e0218 */
[----:B------:R-:W5:Y:S04]  /*02c0*/  LDG.E.EL.128 R20, desc[UR6][R20.64] ;  /* 0x0000000614147981 */ /* 0x000f68000c2e1d00 */
[----:B------:R-:W5:Y:S01]  /*02d0*/  LDG.E.EL.128 R24, desc[UR6][R24.64] ;  /* 0x0000000618187981 */ /* 0x000f62000c2e1d00 */
[----:B------:R-:W0:Y:S01]  /*02e0*/  S2R R28, SR_TID.X ;  /* 0x00000000001c7919 */ /* 0x000e220000002100 */
[----:B------:R-:W1:Y:S01]  /*02f0*/  S2UR UR5, SR_CgaCtaId ;  /* 0x00000000000579c3 */ /* 0x000e620000008800 */
[----:B------:R-:W-:Y:S02]  /*0300*/  UMOV UR4, 0x400 ;  /* 0x0000040000047882 */ /* 0x000fe40000000000 */
[----:B-1----:R-:W-:Y:S01]  /*0310*/  UPRMT UR4, UR5, 0x654, UR4 ;  /* 0x0000065405047896 */ /* 0x002fe20008000004 */
[----:B------:R-:W-:Y:S01]  /*0320*/  LOP3.LUT R2, R2, 0x1c, R29, 0xf8, !PT ;  /* 0x0000001c02027812 */ /* 0x000fe200078ef81d */
[----:B--2---:R-:W-:Y:S01]  /*0330*/  FADD R17, R17, 9.9999997473787516356e-06 ;  /* 0x3727c5ac11117421 */ /* 0x004fe20000000000 */
[----:B------:R-:W-:Y:S01]  /*0340*/  FADD R18, R18, 9.9999997473787516356e-06 ;  /* 0x3727c5ac12127421 */ /* 0x000fe20000000000 */
[----:B------:R-:W-:Y:S01]  /*0350*/  FADD R16, R16, 9.9999997473787516356e-06 ;  /* 0x3727c5ac10107421 */ /* 0x000fe20000000000 */
[C---:B----4-:R-:W-:Y:S01]  /*0360*/  FADD R4, -R12.reuse, R4 ;  /* 0x000000040c047221 */ /* 0x050fe20000000100 */
[----:B---3--:R-:W-:-:S02]  /*0370*/  FADD R8, -R12, R8 ;  /* 0x000000080c087221 */ /* 0x008fc40000000100 */
[----:B------:R-:W1:Y:S01]  /*0380*/  MUFU.SQRT R12, R17 ;  /* 0x00000011000c7308 */ /* 0x000e620000002000 */
[C---:B------:R-:W-:Y:S01]  /*0390*/  FADD R5, -R13.reuse, R5 ;  /* 0x000000050d057221 */ /* 0x040fe20000000100 */
[----:B------:R-:W-:-:S06]  /*03a0*/  FADD R9, -R13, R9 ;  /* 0x000000090d097221 */ /* 0x000fcc0000000100 */
[----:B------:R-:W2:Y:S01]  /*03b0*/  MUFU.SQRT R13, R18 ;  /* 0x00000012000d7308 */ /* 0x000ea20000002000 */
[C---:B-1----:R-:W-:Y:S02]  /*03c0*/  FSETP.GT.AND P4, PT, R12.reuse, 8.50705917302346158658e+37, PT ;  /* 0x7e8000000c00780b */ /* 0x042fe40003f84000 */
[----:B------:R-:W-:-:S05]  /*03d0*/  FSETP.GEU.AND P3, PT, R12, 1.175494350822287508e-38, PT ;  /* 0x008000000c00780b */ /* 0x000fca0003f6e000 */
[----:B------:R-:W1:Y:S01]  /*03e0*/  MUFU.SQRT R16, R16 ;  /* 0x0000001000107308 */ /* 0x000e620000002000 */
[----:B--2---:R-:W-:-:S05]  /*03f0*/  FSETP.GT.AND P2, PT, R13, 8.50705917302346158658e+37, PT ;  /* 0x7e8000000d00780b */ /* 0x004fca0003f44000 */
[----:B------:R-:W-:Y:S01]  /*0400*/  @P4 FMUL R12, R12, 0.25 ;  /* 0x3e8000000c0c4820 */ /* 0x000fe20000400000 */
[----:B------:R-:W-:-:S03]  /*0410*/  FSETP.GEU.AND P1, PT, R13, 1.175494350822287508e-38, PT ;  /* 0x008000000d00780b */ /* 0x000fc60003f2e000 */
[----:B------:R-:W-:Y:S01]  /*0420*/  @!P3 FMUL R12, R12, 16777216 ;  /* 0x4b8000000c0cb820 */ /* 0x000fe20000400000 */
[C---:B------:R-:W-:Y:S01]  /*0430*/  FADD R6, -R14.reuse, R6 ;  /* 0x000000060e067221 */ /* 0x040fe20000000100 */
[----:B------:R-:W-:Y:S01]  /*0440*/  FADD R10, -R14, R10 ;  /* 0x0000000a0e0a7221 */ /* 0x000fe20000000100 */
[----:B------:R-:W-:Y:S01]  /*0450*/  IMAD.MOV.U32 R14, RZ, RZ, 0x3e800000 ;  /* 0x3e800000ff0e7424 */ /* 0x000fe200078e00ff */
[----:B------:R-:W2:Y:S01]  /*0460*/  MUFU.RCP R18, R12 ;  /* 0x0000000c00127308 */ /* 0x000ea20000001000 */
[----:B------:R-:W-:-:S03]  /*0470*/  @P2 FMUL R13, R13, 0.25 ;  /* 0x3e8000000d0d2820 */ /* 0x000fc60000400000 */
[----:B------:R-:W-:Y:S02]  /*0480*/  FSEL R17, R14, 1, P4 ;  /* 0x3f8000000e117808 */ /* 0x000fe40002000000 */
[----:B------:R-:W-:Y:S01]  /*0490*/  @!P1 FMUL R13, R13, 16777216 ;  /* 0x4b8000000d0d9820 */ /* 0x000fe20000400000 */
[----:B------:R-:W-:Y:S02]  /*04a0*/  FADD R19, R19, 9.9999997473787516356e-06 ;  /* 0x3727c5ac13137421 */ /* 0x000fe40000000000 */
[----:B------:R-:W-:Y:S01]  /*04b0*/  @!P3 FMUL R17, R17, 16777216 ;  /* 0x4b8000001111b820 */ /* 0x000fe20000400000 */
[C---:B------:R-:W-:Y:S01]  /*04c0*/  FADD R7, -R15.reuse, R7 ;  /* 0x000000070f077221 */ /* 0x040fe20000000100 */
[----:B------:R-:W-:Y:S01]  /*04d0*/  FADD R11, -R15, R11 ;  /* 0x0000000b0f0b7221 */ /* 0x000fe20000000100 */
[----:B-1----:R-:W-:Y:S01]  /*04e0*/  FSETP.GT.AND P0, PT, R16, 8.50705917302346158658e+37, PT ;  /* 0x7e8000001000780b */ /* 0x002fe20003f04000 */
[----:B------:R-:W1:Y:S01]  /*04f0*/  MUFU.RCP R15, R13 ;  /* 0x0000000d000f7308 */ /* 0x000e620000001000 */
[----:B--2---:R-:W-:Y:S01]  /*0500*/  FMUL R18, R18, R17 ;  /* 0x0000001112127220 */ /* 0x004fe20000400000 */
[----:B------:R-:W-:-:S06]  /*0510*/  FSETP.GEU.AND P4, PT, R16, 1.175494350822287508e-38, PT ;  /* 0x008000001000780b */ /* 0x000fcc0003f8e000 */
[----:B------:R-:W2:Y:S01]  /*0520*/  MUFU.SQRT R17, R19 ;  /* 0x0000001300117308 */ /* 0x000ea20000002000 */
[----:B------:R-:W-:-:S03]  /*0530*/  FSEL R12, R14, 1, P2 ;  /* 0x3f8000000e0c7808 */ /* 0x000fc60001000000 */
[----:B------:R-:W-:Y:S02]  /*0540*/  @P0 FMUL R16, R16, 0.25 ;  /* 0x3e80000010100820 */ /* 0x000fe40000400000 */
[----:B------:R-:W-:Y:S02]  /*0550*/  @!P1 FMUL R12, R12, 16777216 ;  /* 0x4b8000000c0c9820 */ /* 0x000fe40000400000 */
[----:B------:R-:W-:Y:S02]  /*0560*/  @!P4 FMUL R16, R16, 16777216 ;  /* 0x4b8000001010c820 */ /* 0x000fe40000400000 */
[----:B-1----:R-:W-:Y:S01]  /*0570*/  FMUL R15, R15, R12 ;  /* 0x0000000c0f0f7220 */ /* 0x002fe20000400000 */
[----:B------:R-:W-:Y:S02]  /*0580*/  FSEL R12, R14, 1, P0 ;  /* 0x3f8000000e0c7808 */ /* 0x000fe40000000000 */
[C---:B--2---:R-:W-:Y:S01]  /*0590*/  FSETP.GT.AND P0, PT, R17.reuse, 8.50705917302346158658e+37, PT ;  /* 0x7e8000001100780b */ /* 0x044fe20003f04000 */
[----:B------:R-:W1:Y:S01]  /*05a0*/  MUFU.RCP R16, R16 ;  /* 0x0000001000107308 */ /* 0x000e620000001000 */
[----:B------:R-:W-:Y:S01]  /*05b0*/  FSETP.GEU.AND P1, PT, R17, 1.175494350822287508e-38, PT ;  /* 0x008000001100780b */ /* 0x000fe20003f2e000 */
[----:B------:R-:W-:-:S10]  /*05c0*/  @!P4 FMUL R12, R12, 16777216 ;  /* 0x4b8000000c0cc820 */ /* 0x000fd40000400000 */
[----:B------:R-:W-:-:S04]  /*05d0*/  @P0 FMUL R17, R17, 0.25 ;  /* 0x3e80000011110820 */ /* 0x000fc80000400000 */
[----:B------:R-:W-:Y:S01]  /*05e0*/  @!P1 FMUL R17, R17, 16777216 ;  /* 0x4b80000011119820 */ /* 0x000fe20000400000 */
[----:B-1----:R-:W-:-:S03]  /*05f0*/  FMUL R13, R16, R12 ;  /* 0x0000000c100d7220 */ /* 0x002fc60000400000 */
[----:B------:R-:W1:Y:S01]  /*0600*/  MUFU.RCP R12, R17 ;  /* 0x00000011000c7308 */ /* 0x000e620000001000 */
[----:B------:R-:W-:-:S05]  /*0610*/  FSEL R19, R14, 1, P0 ;  /* 0x3f8000000e137808 */ /* 0x000fca0000000000 */
[----:B------:R-:W-:Y:S01]  /*0620*/  @!P1 FMUL R19, R19, 16777216 ;  /* 0x4b80000013139820 */ /* 0x000fe20000400000 */
[C---:B------:R-:W-:Y:S01]  /*0630*/  FMUL R14, R18.reuse, R9 ;  /* 0x00000009120e7220 */ /* 0x040fe20000400000 */
[----:B------:R-:W-:Y:S02]  /*0640*/  FMUL R16, R18, R5 ;  /* 0x0000000512107220 */ /* 0x000fe40000400000 */
[----:B-1----:R-:W-:Y:S01]  /*0650*/  FMUL R12, R12, R19 ;  /* 0x000000130c0c7220 */ /* 0x002fe20000400000 */
[----:B0-----:R-:W-:-:S05]  /*0660*/  IMAD.SHL.U32 R19, R28, 0x80, RZ ;  /* 0x000000801c137824 */ /* 0x001fca00078e00ff */
[----:B------:R-:W-:Y:S01]  /*0670*/  LOP3.LUT R18, R19, 0x380, RZ, 0xc0, !PT ;  /* 0x0000038013127812 */ /* 0x000fe200078ec0ff */
[C---:B------:R-:W-:Y:S01]  /*0680*/  FMUL R5, R15.reuse, R10 ;  /* 0x0000000a0f057220 */ /* 0x040fe20000400000 */
[----:B------:R-:W-:Y:S02]  /*0690*/  FMUL R9, R15, R6 ;  /* 0x000000060f097220 */ /* 0x000fe40000400000 */
[C---:B------:R-:W-:Y:S01]  /*06a0*/  LOP3.LUT R17, R18.reuse, R3, RZ, 0xfc, !PT ;  /* 0x0000000312117212 */ /* 0x040fe200078efcff */
[C---:B------:R-:W-:Y:S01]  /*06b0*/  FMUL R15, R13.reuse, R8 ;  /* 0x000000080d0f7220 */ /* 0x040fe20000400000 */
[----:B------:R-:W-:Y:S01]  /*06c0*/  FMUL R13, R13, R4 ;  /* 0x000000040d0d7220 */ /* 0x000fe20000400000 */
[C---:B------:R-:W-:Y:S02]  /*06d0*/  LOP3.LUT R6, R18.reuse, 0x20, RZ, 0xfc, !PT ;  /* 0x0000002012067812 */ /* 0x040fe400078efcff */
[C---:B------:R-:W-:Y:S02]  /*06e0*/  LOP3.LUT R4, R18.reuse, 0x40, RZ, 0xfc, !PT ;  /* 0x0000004012047812 */ /* 0x040fe400078efcff */
[----:B------:R-:W-:-:S02]  /*06f0*/  LOP3.LUT R10, R18, 0x60, RZ, 0xfc, !PT ;  /* 0x00000060120a7812 */ /* 0x000fc400078efcff */
[----:B------:R-:W-:Y:S01]  /*0700*/  LEA.HI R8, R18, R17, RZ, 0x1b ;  /* 0x0000001112087211 */ /* 0x000fe200078fd8ff */
[C---:B------:R-:W-:Y:S01]  /*0710*/  FMUL R18, R12.reuse, R11 ;  /* 0x0000000b0c127220 */ /* 0x040fe20000400000 */
[----:B------:R-:W-:Y:S01]  /*0720*/  FMUL R12, R12, R7 ;  /* 0x000000070c0c7220 */ /* 0x000fe20000400000 */
[----:B-----5:R-:W-:Y:S01]  /*0730*/  FFMA R7, R20, R13, R24 ;  /* 0x0000000d14077223 */ /* 0x020fe20000000018 */
[----:B------:R-:W-:Y:S01]  /*0740*/  FFMA R16, R21, R16, R25 ;  /* 0x0000001015107223 */ /* 0x000fe20000000019 */
[----:B------:R-:W-:Y:S01]  /*0750*/  LEA.HI R6, R6, R17, RZ, 0x1b ;  /* 0x0000001106067211 */ /* 0x000fe200078fd8ff */
[----:B------:R-:W-:Y:S01]  /*0760*/  FFMA R9, R22, R9, R26 ;  /* 0x0000000916097223 */ /* 0x000fe2000000001a */
[-C--:B------:R-:W-:Y:S02]  /*0770*/  LEA.HI R4, R4, R17.reuse, RZ, 0x1b ;  /* 0x0000001104047211 */ /* 0x080fe400078fd8ff */
[----:B------:R-:W-:Y:S01]  /*0780*/  LEA.HI R10, R10, R17, RZ, 0x1b ;  /* 0x000000110a0a7211 */ /* 0x000fe200078fd8ff */
[----:B------:R-:W-:Y:S01]  /*0790*/  FFMA R17, R23, R12, R27 ;  /* 0x0000000c17117223 */ /* 0x000fe2000000001b */
[----:B------:R-:W-:Y:S01]  /*07a0*/  FFMA R15, R20, R15, R24 ;  /* 0x0000000f140f7223 */ /* 0x000fe20000000018 */
[----:B------:R-:W-:Y:S01]  /*07b0*/  FSETP.GEU.AND P3, PT, R7, RZ, PT ;  /* 0x000000ff0700720b */ /* 0x000fe20003f6e000 */
[----:B------:R-:W-:Y:S01]  /*07c0*/  FFMA R14, R21, R14, R25 ;  /* 0x0000000e150e7223 */ /* 0x000fe20000000019 */
[----:B------:R-:W-:Y:S01]  /*07d0*/  FSETP.GEU.AND P2, PT, R16, RZ, PT ;  /* 0x000000ff1000720b */ /* 0x000fe20003f4e000 */
[----:B------:R-:W-:Y:S01]  /*07e0*/  FFMA R5, R22, R5, R26 ;  /* 0x0000000516057223 */ /* 0x000fe2000000001a */
[----:B------:R-:W-:Y:S01]  /*07f0*/  FSETP.GEU.AND P1, PT, R9, RZ, PT ;  /* 0x000000ff0900720b */ /* 0x000fe20003f2e000 */
[----:B------:R-:W-:Y:S01]  /*0800*/  FFMA R18, R23, R18, R27 ;  /* 0x0000001217127223 */ /* 0x000fe2000000001b */
[----:B------:R-:W-:-:S02]  /*0810*/  LEA R13, R4, UR4, 0x2 ;  /* 0x00000004040d7c11 */ /* 0x000fc4000f8e10ff */
[----:B------:R-:W-:Y:S02]  /*0820*/  FSETP.GEU.AND P0, PT, R17, RZ, PT ;  /* 0x000000ff1100720b */ /* 0x000fe40003f0e000 */
[----:B------:R-:W-:Y:S02]  /*0830*/  FSEL R4, R7, RZ, P3 ;  /* 0x000000ff07047208 */ /* 0x000fe40001800000 */
[----:B------:R-:W-:Y:S02]  /*0840*/  LEA R11, R8, UR4, 0x2 ;  /* 0x00000004080b7c11 */ /* 0x000fe4000f8e10ff */
[----:B------:R-:W-:Y:S02]  /*0850*/  LEA R12, R6, UR4, 0x2 ;  /* 0x00000004060c7c11 */ /* 0x000fe4000f8e10ff */
[----:B------:R-:W-:Y:S02]  /*0860*/  FSEL R7, R16, RZ, P2 ;  /* 0x000000ff10077208 */ /* 0x000fe40001000000 */
[----:B------:R-:W-:-:S02]  /*0870*/  FSETP.GEU.AND P3, PT, R15, RZ, PT ;  /* 0x000000ff0f00720b */ /* 0x000fc40003f6e000 */
[----:B------:R-:W-:Y:S02]  /*0880*/  FSEL R6, R9, RZ, P1 ;  /* 0x000000ff09067208 */ /* 0x000fe40000800000 */
[----:B------:R-:W-:Y:S02]  /*0890*/  FSETP.GEU.AND P2, PT, R14, RZ, PT ;  /* 0x000000ff0e00720b */ /* 0x000fe40003f4e000 */
[----:B------:R-:W-:Y:S02]  /*08a0*/  FSEL R17, R17, RZ, P0 ;  /* 0x000000ff11117208 */ /* 0x000fe40000000000 */
[----:B------:R-:W-:Y:S02]  /*08b0*/  FSETP.GEU.AND P1, PT, R5, RZ, PT ;  /* 0x000000ff0500720b */ /* 0x000fe40003f2e000 */
[----:B------:R-:W-:Y:S02]  /*08c0*/  LEA R19, R10, UR4, 0x2 ;  /* 0x000000040a137c11 */ /* 0x000fe4000f8e10ff */
[----:B------:R-:W-:Y:S01]  /*08d0*/  FSETP.GEU.AND P0, PT, R18, RZ, PT ;  /* 0x000000ff1200720b */ /* 0x000fe20003f0e000 */
[----:B------:R-:W-:Y:S01]  /*08e0*/  STS [R11], R4 ;  /* 0x000000040b007388 */ /* 0x000fe20000000800 */
[----:B------:R-:W-:-:S02]  /*08f0*/  FSEL R16, R15, RZ, P3 ;  /* 0x000000ff0f107208 */ /* 0x000fc40001800000 */
[----:B------:R-:W-:Y:S01]  /*0900*/  FSEL R15, R14, RZ, P2 ;  /* 0x000000ff0e0f7208 */ /* 0x000fe20001000000 */
[----:B------:R-:W-:Y:S01]  /*0910*/  STS [R12+0x80], R7 ;  /* 0x000080070c007388 */ /* 0x000fe20000000800 */
[----:B------:R-:W-:Y:S02]  /*0920*/  FSEL R14, R5, RZ, P1 ;  /* 0x000000ff050e7208 */ /* 0x000fe40000800000 */
[----:B------:R-:W-:Y:S01]  /*0930*/  FSEL R18, R18, RZ, P0 ;  /* 0x000000ff12127208 */ /* 0x000fe20000000000 */
[----:B------:R-:W-:Y:S04]  /*0940*/  STS [R13+0x100], R6 ;  /* 0x000100060d007388 */ /* 0x000fe80000000800 */
[----:B------:R0:W-:Y:S04]  /*0950*/  STS [R19+0x180], R17 ;  /* 0x0001801113007388 */ /* 0x0001e80000000800 */
[----:B------:R1:W-:Y:S04]  /*0960*/  STS [R11+0x40], R16 ;  /* 0x000040100b007388 */ /* 0x0003e80000000800 */
[----:B------:R-:W-:Y:S04]  /*0970*/  STS [R12+0xc0], R15 ;  /* 0x0000c00f0c007388 */ /* 0x000fe80000000800 */
[----:B------:R2:W-:Y:S04]  /*0980*/  STS [R13+0x140], R14 ;  /* 0x0001400e0d007388 */ /* 0x0005e80000000800 */
[----:B------:R-:W-:Y:S01]  /*0990*/  STS [R19+0x1c0], R18 ;  /* 0x0001c01213007388 */ /* 0x000fe20000000800 */
[----:B------:R-:W-:-:S02]  /*09a0*/  SHF.R.U32.HI R9, RZ, 0x5, R29 ;  /* 0x00000005ff097819 */ /* 0x000fc4000001161d */
[----:B------:R-:W-:Y:S02]  /*09b0*/  LOP3.LUT R10, R29, 0x1fc, RZ, 0xc0, !PT ;  /* 0x000001fc1d0a7812 */ /* 0x000fe400078ec0ff */
[----:B------:R-:W-:-:S05]  /*09c0*/  SGXT.U32 R9, R9, 0x4 ;  /* 0x000000040909781a */ /* 0x000fca0000000000 */
[----:B------:R-:W-:-:S05]  /*09d0*/  IMAD.IADD R9, R10, 0x1, R9 ;  /* 0x000000010a097824 */ /* 0x000fca00078e0209 */
[----:B0-----:R-:W-:Y:S01]  /*09e0*/  LEA R17, R9, UR4, 0x2 ;  /* 0x0000000409117c11 */ /* 0x001fe2000f8e10ff */
[----:B------:R-:W-:Y:S08]  /*09f0*/  BAR.SYNC.DEFER_BLOCKING 0x0 ;  /* 0x0000000000007b1d */ /* 0x000ff00000010000 */
[----:B------:R-:W0:Y:S01]  /*0a00*/  LDC.64 R8, c[0x0][0x238] ;  /* 0x00008e00ff087b82 */ /* 0x000e220000000a00 */
[----:B------:R-:W-:Y:S04]  /*0a10*/  LDS R4, [R17] ;  /* 0x0000000011047984 */ /* 0x000fe80000000800 */
[----:B------:R-:W-:Y:S04]  /*0a20*/  LDS R5, [R17+0x4] ;  /* 0x0000040011057984 */ /* 0x000fe80000000800 */
[----:B------:R-:W-:Y:S04]  /*0a30*/  LDS R6, [R17+0x8] ;  /* 0x0000080011067984 */ /* 0x000fe80000000800 */
[----:B------:R-:W3:Y:S01]  /*0a40*/  LDS R7, [R17+0xc] ;  /* 0x00000c0011077984 */ /* 0x000ee20000000800 */
[----:B-1----:R-:W-:-:S02]  /*0a50*/  LOP3.LUT R11, R0, R3, RZ, 0xfc, !PT ;  /* 0x00000003000b7212 */ /* 0x002fc400078efcff */
[----:B------:R-:W-:Y:S02]  /*0a60*/  ISETP.GE.AND P0, PT, R2, 0x100, PT ;  /* 0x000001000200780c */ /* 0x000fe40003f06270 */
[----:B--2---:R-:W-:Y:S01]  /*0a70*/  LOP3.LUT R13, R10, 0x200, RZ, 0xfc, !PT ;  /* 0x000002000a0d7812 */ /* 0x004fe200078efcff */
[----:B------:R-:W-:-:S03]  /*0a80*/  IMAD R11, R11, 0x100, R2 ;  /* 0x000001000b0b7824 */ /* 0x000fc600078e0202 */
[----:B------:R-:W-:Y:S01]  /*0a90*/  LEA.HI R13, R13, R10, RZ, 0x1b ;  /* 0x0000000a0d0d7211 */ /* 0x000fe200078fd8ff */
[----:B0-----:R-:W-:-:S03]  /*0aa0*/  IMAD.WIDE R10, R11, 0x4, R8 ;  /* 0x000000040b0a7825 */ /* 0x001fc600078e0208 */
[----:B------:R-:W-:-:S03]  /*0ab0*/  LEA R13, R13, UR4, 0x2 ;  /* 0x000000040d0d7c11 */ /* 0x000fc6000f8e10ff */
[----:B---3--:R0:W-:Y:S02]  /*0ac0*/  @!P0 STG.E.128 desc[UR6][R10.64], R4 ;  /* 0x000000040a008986 */ /* 0x0081e4000c101d06 */
[----:B0-----:R-:W-:Y:S05]  /*0ad0*/  @P0 EXIT ;  /* 0x000000000000094d */ /* 0x001fea0003800000 */
[----:B0-----:R-:W-:Y:S01]  /*0ae0*/  LDS R4, [R13+0x800] ;  /* 0x000800000d047984 */ /* 0x001fe20000000800 */
[----:B------:R-:W-:-:S03]  /*0af0*/  LOP3.LUT R3, R0, 0x10, R3, 0xfe, !PT ;  /* 0x0000001000037812 */ /* 0x000fc600078efe03 */
[----:B------:R-:W-:Y:S02]  /*0b00*/  LDS R5, [R13+0x804] ;  /* 0x000804000d057984 */ /* 0x000fe40000000800 */
[----:B------:R-:W-:Y:S02]  /*0b10*/  IMAD R3, R3, 0x100, R2 ;  /* 0x0000010003037824 */ /* 0x000fe400078e0202 */
[----:B------:R-:W-:Y:S02]  /*0b20*/  LDS R6, [R13+0x808] ;  /* 0x000808000d067984 */ /* 0x000fe40000000800 */
[----:B------:R-:W-:Y:S02]  /*0b30*/  IMAD.WIDE R8, R3, 0x4, R8 ;  /* 0x0000000403087825 */ /* 0x000fe400078e0208 */
[----:B------:R-:W0:Y:S04]  /*0b40*/  LDS R7, [R13+0x80c] ;  /* 0x00080c000d077984 */ /* 0x000e280000000800 */
[----:B0-----:R-:W-:Y:S01]  /*0b50*/  STG.E.128 desc[UR6][R8.64], R4 ;  /* 0x0000000408007986 */ /* 0x001fe2000c101d06 */
[----:B------:R-:W-:Y:S05]  /*0b60*/  EXIT ;  /* 0x000000000000794d */ /* 0x000fea0003800000 */
.L_x_0:
[----:B------:R-:W-:-:S00]  /*0b70*/  BRA `(.L_x_0) ;  /* 0xfffffffc00fc7947 */ /* 0x000fc0000383ffff */
[----:B------:R-:W-:-:S00]  /*0b80*/  NOP ;  /* 0x0000000000007918 */ /* 0x000fc00000000000 */
[----:B------:R-:W-:-:S00]  /*0b90*/  NOP ;  /* 0x0000000000007918 */ /* 0x000fc00000000000 */
[----:B------:R-:W-:-:S00]  /*0ba0*/  NOP ;  /* 0x0000000000007918 */ /* 0x000fc00000000000 */
[----:B------:R-:W-:-:S00]  /*0bb0*/  NOP ;  /* 0x0000000000007918 */ /* 0x000fc00000000000 */
[----:B------:R-:W-:-:S00]  /*0bc0*/  NOP ;  /* 0x0000000000007918 */ /* 0x000fc00000000000 */
[----:B------:R-:W-:-:S00]  /*0bd0*/  NOP ;  /* 0x0000000000007918 */ /* 0x000fc00000000000 */
[----:B------:R-:W-:-:S00]  /*0be0*/  NOP ;  /* 0x0000000000007918 */ /* 0x000fc00000000000 */
[----:B------:R-:W-:-:S00]  /*0bf0*/  NOP ;  /* 0x0000000000007918 */ /* 0x000fc00000000000 */
.L_x_1:


//--------------------- .nv.global.init           --------------------------
	.section	.nv.global.init,"aw",@progbits
.nv.global.init:
	.type		_$_str,@object
	.size		_$_str,(_$_str_$_2 - _$_str)
_$_str:
        /*0000*/ 	.byte	0x5f, 0x5f, 0x43, 0x55, 0x44, 0x41, 0x5f, 0x46, 0x54, 0x5a, 0x00
	.type		_$_str_$_2,@object
	.size		_$_str_$_2,(.L_1 - _$_str_$_2)
_$_str_$_2:
        /*000b*/ 	.byte	0x5f, 0x5f, 0x43, 0x55, 0x44, 0x41, 0x5f, 0x50, 0x52, 0x45, 0x43, 0x5f, 0x53, 0x51, 0x52, 0x54
        /*001b*/ 	.byte	0x00
.L_1:


//--------------------- .nv.shared.triton_poi_fused__native_batch_norm_legit_no_training_relu_24 --------------------------
	.section	.nv.shared.triton_poi_fused__native_batch_norm_legit_no_training_relu_24,"aw",@nobits
	.sectionflags	@""
	.align	16
	.zero		1024


//--------------------- .nv.constant0.triton_poi_fused__native_batch_norm_legit_no_training_relu_24 --------------------------
	.section	.nv.constant0.triton_poi_fused__native_batch_norm_legit_no_training_relu_24,"a",@progbits
	.sectionflags	@""
	.align	4
.nv.constant0.triton_poi_fused__native_batch_norm_legit_no_training_relu_24:
	.zero		584
